//
// Generated by NVIDIA NVVM Compiler
//
// Compiler Build ID: CL-36424714
// Cuda compilation tools, release 13.0, V13.0.88
// Based on NVVM 20.0.0
//

.version 9.0
.target sm_100
.address_size 64

	// .globl	_Z10hello_cudav
.extern .func  (.param .b32 func_retval0) vprintf
(
	.param .b64 vprintf_param_0,
	.param .b64 vprintf_param_1
)
;
.global .align 1 .b8 $str[21] = {104, 101, 108, 108, 111, 32, 99, 117, 100, 97, 32, 102, 114, 111, 109, 32, 103, 112, 117, 46};

.visible .entry _Z10hello_cudav()
{
	.reg .b32 	%r<3>;
	.reg .b64 	%rd<3>;

	mov.u64 	%rd1, $str;
	cvta.global.u64 	%rd2, %rd1;
	{ // callseq 0, 0
	.param .b64 param0;
	st.param.b64 	[param0], %rd2;
	.param .b64 param1;
	st.param.b64 	[param1], 0;
	.param .b32 retval0;
	call.uni (retval0), 
	vprintf, 
	(
	param0, 
	param1
	);
	ld.param.b32 	%r1, [retval0];
	} // callseq 0
	ret;

}


// ===== COMPILED SASS (sm_100) =====

	.target	sm_100

	.elftype	@"ET_EXEC"


//--------------------- .note.nv.tkinfo           --------------------------
	.section	.note.nv.tkinfo,"",@"SHT_NOTE"
	.sectionflags	@"SHF_NOTE_NV_TKINFO"
	.tkinfo
        /*0018*/ 	.word	0x00000002
        /*0030*/ 	.string	""
        /*0030*/ 	.string	"ptxas"
        /*0030*/ 	.string	"Cuda compilation tools, release 13.0, V13.0.88"
        /*0030*/ 	.string	"Build cuda_13.0.r13.0/compiler.36424714_0"
        /*0030*/ 	.string	"-arch sm_100 -m 64 "



//--------------------- .note.nv.cuinfo           --------------------------
	.section	.note.nv.cuinfo,"",@"SHT_NOTE"
	.sectionflags	@"SHF_NOTE_NV_CUINFO"
        /*0018*/ 	.short	0x0002
        /*001a*/ 	.short	0x0064
        /*001c*/ 	.short	0x0082
	.zero		2


//--------------------- .nv.info                  --------------------------
	.section	.nv.info,"",@"SHT_CUDA_INFO"
	.align	4


	//----- nvinfo : EIATTR_REGCOUNT
	.align		4
        /*0000*/ 	.byte	0x04, 0x2f
        /*0002*/ 	.short	(.L_2 - .L_1)
	.align		4
.L_1:
        /*0004*/ 	.word	index@(_Z10hello_cudav)
        /*0008*/ 	.word	0x00000018


	//----- nvinfo : EIATTR_FRAME_SIZE
	.align		4
.L_2:
        /*000c*/ 	.byte	0x04, 0x11
        /*000e*/ 	.short	(.L_4 - .L_3)
	.align		4
.L_3:
        /*0010*/ 	.word	index@(_Z10hello_cudav)
        /*0014*/ 	.word	0x00000000


	//----- nvinfo : EIATTR_MIN_STACK_SIZE
	.align		4
.L_4:
        /*0018*/ 	.byte	0x04, 0x12
        /*001a*/ 	.short	(.L_6 - .L_5)
	.align		4
.L_5:
        /*001c*/ 	.word	index@(_Z10hello_cudav)
        /*0020*/ 	.word	0x00000000
.L_6:


//--------------------- .nv.compat                --------------------------
	.section	.nv.compat,"",@"SHT_CUDA_COMPAT_INFO"
	.align	4
        /*0000*/ 	.byte	0x02, 0x09, 0x00, 0x00, 0x02, 0x02, 0x01, 0x00, 0x02, 0x05, 0x05, 0x00, 0x03, 0x07, 0x01, 0x01
        /*0010*/ 	.byte	0x02, 0x03, 0x00, 0x00, 0x02, 0x06, 0x01, 0x00, 0x04, 0x0b, 0x08, 0x00, 0x09, 0x00, 0x00, 0x00
        /*0020*/ 	.byte	0x00, 0x00, 0x00, 0x00


//--------------------- .nv.info._Z10hello_cudav  --------------------------
	.section	.nv.info._Z10hello_cudav,"",@"SHT_CUDA_INFO"
	.sectionflags	@""
	.align	4


	//----- nvinfo : EIATTR_CUDA_API_VERSION
	.align		4
        /*0000*/ 	.byte	0x04, 0x37
        /*0002*/ 	.short	(.L_8 - .L_7)
.L_7:
        /*0004*/ 	.word	0x00000082


	//----- nvinfo : EIATTR_SPARSE_MMA_MASK
	.align		4
.L_8:
        /*0008*/ 	.byte	0x03, 0x50
        /*000a*/ 	.short	0x0000


	//----- nvinfo : EIATTR_MAXREG_COUNT
	.align		4
        /*000c*/ 	.byte	0x03, 0x1b
        /*000e*/ 	.short	0x00ff


	//----- nvinfo : EIATTR_EXTERNS
	.align		4
        /*0010*/ 	.byte	0x04, 0x0f
        /*0012*/ 	.short	(.L_10 - .L_9)


	//   ....[0]....
	.align		4
.L_9:
        /*0014*/ 	.word	index@(vprintf)


	//----- nvinfo : EIATTR_MERCURY_ISA_VERSION
	.align		4
.L_10:
        /*0018*/ 	.byte	0x03, 0x5f
        /*001a*/ 	.short	0x0101


	//----- nvinfo : EIATTR_VRC_CTA_INIT_COUNT
	.align		4
        /*001c*/ 	.byte	0x02, 0x4a
	.zero		1
	.zero		1


	//----- nvinfo : EIATTR_SYSCALL_OFFSETS
	.align		4
        /*0020*/ 	.byte	0x04, 0x46
        /*0022*/ 	.short	(.L_12 - .L_11)


	//   ....[0]....
.L_11:
        /*0024*/ 	.word	0x00000080


	//----- nvinfo : EIATTR_EXIT_INSTR_OFFSETS
	.align		4
.L_12:
        /*0028*/ 	.byte	0x04, 0x1c
        /*002a*/ 	.short	(.L_14 - .L_13)


	//   ....[0]....
.L_13:
        /*002c*/ 	.word	0x00000090


	//----- nvinfo : EIATTR_SW_WAR
	.align		4
.L_14:
        /*0030*/ 	.byte	0x04, 0x36
        /*0032*/ 	.short	(.L_16 - .L_15)
.L_15:
        /*0034*/ 	.word	0x00000008
.L_16:


//--------------------- .nv.callgraph             --------------------------
	.section	.nv.callgraph,"",@"SHT_CUDA_CALLGRAPH"
	.align	4
	.sectionentsize	8
	.align		4
        /*0000*/ 	.word	0x00000000
	.align		4
        /*0004*/ 	.word	0xffffffff
	.align		4
        /*0008*/ 	.word	index@(_Z10hello_cudav)
	.align		4
        /*000c*/ 	.word	index@(vprintf)
	.align		4
        /*0010*/ 	.word	0x00000000
	.align		4
        /*0014*/ 	.word	0xfffffffe
	.align		4
        /*0018*/ 	.word	0x00000000
	.align		4
        /*001c*/ 	.word	0xfffffffd
	.align		4
        /*0020*/ 	.word	0x00000000
	.align		4
        /*0024*/ 	.word	0xfffffffc


//--------------------- .nv.constant4             --------------------------
	.section	.nv.constant4,"a",@progbits
	.align	8
	.align		8
.nv.constant4:
        /*0000*/ 	.dword	vprintf
	.align		8
        /*0008*/ 	.dword	$str


//--------------------- .text._Z10hello_cudav     --------------------------
	.section	.text._Z10hello_cudav,"ax",@progbits
	.align	128
        .global         _Z10hello_cudav
        .type           _Z10hello_cudav,@function
        .size           _Z10hello_cudav,(.L_x_2 - _Z10hello_cudav)
        .other          _Z10hello_cudav,@"STO_CUDA_ENTRY STV_DEFAULT"
_Z10hello_cudav:
.text._Z10hello_cudav:
[----:B------:R-:W0:Y:S01]  /*0000*/  LDC R1, c[0x0][0x37c] ;  /* 0x0000df00ff017b82 */ /* 0x000e220000000800 */
[----:B------:R-:W-:Y:S01]  /*0010*/  MOV R0, 0x0 ;  /* 0x0000000000007802 */ /* 0x000fe20000000f00 */
[----:B------:R-:W1:Y:S01]  /*0020*/  LDCU.64 UR4, c[0x4][0x8] ;  /* 0x01000100ff0477ac */ /* 0x000e620008000a00 */
[----:B------:R-:W-:-:S05]  /*0030*/  CS2R R6, SRZ ;  /* 0x0000000000067805 */ /* 0x000fca000001ff00 */
[----:B------:R2:W3:Y:S01]  /*0040*/  LDC.64 R2, c[0x4][R0] ;  /* 0x0100000000027b82 */ /* 0x0004e20000000a00 */
[----:B-1----:R-:W-:Y:S02]  /*0050*/  IMAD.U32 R4, RZ, RZ, UR4 ;  /* 0x00000004ff047e24 */ /* 0x002fe4000f8e00ff */
[----:B--2---:R-:W-:-:S07]  /*0060*/  IMAD.U32 R5, RZ, RZ, UR5 ;  /* 0x00000005ff057e24 */ /* 0x004fce000f8e00ff */
[----:B------:R-:W-:-:S07]  /*0070*/  LEPC R20, `(.L_x_0) ;  /* 0x000000001014794e */ /* 0x000fce0000000000 */
[----:B0--3--:R-:W-:Y:S05]  /*0080*/  CALL.ABS.NOINC R2 ;  /* 0x0000000002007343 */ /* 0x009fea0003c00000 */
.L_x_0:
[----:B------:R-:W-:Y:S05]  /*0090*/  EXIT ;  /* 0x000000000000794d */ /* 0x000fea0003800000 */
.L_x_1:
[----:B------:R-:W-:-:S00]  /*00a0*/  BRA `(.L_x_1) ;  /* 0xfffffffc00fc7947 */ /* 0x000fc0000383ffff */
[----:B------:R-:W-:-:S00]  /*00b0*/  NOP ;  /* 0x0000000000007918 */ /* 0x000fc00000000000 */
        /* <DEDUP_REMOVED lines=12> */
.L_x_2:


//--------------------- .nv.global.init           --------------------------
	.section	.nv.global.init,"aw",@progbits
.nv.global.init:
	.type		$str,@object
	.size		$str,(.L_0 - $str)
$str:
        /*0000*/ 	.byte	0x68, 0x65, 0x6c, 0x6c, 0x6f, 0x20, 0x63, 0x75, 0x64, 0x61, 0x20, 0x66, 0x72, 0x6f, 0x6d, 0x20
        /*0010*/ 	.byte	0x67, 0x70, 0x75, 0x2e, 0x00
.L_0:


//--------------------- .nv.shared.reserved.0     --------------------------
	.section	.nv.shared.reserved.0,"aw",@nobits
	.weak		__nv_reservedSMEM_offset_0_alias
	.size		__nv_reservedSMEM_offset_0_alias, 0, 64
	.other		__nv_reservedSMEM_offset_0_alias,@"STO_CUDA_RESERVED_SHARED STV_DEFAULT"
__nv_reservedSMEM_offset_0_alias:
	.zero		0
	.zero		64


//--------------------- .nv.constant0._Z10hello_cudav --------------------------
	.section	.nv.constant0._Z10hello_cudav,"a",@progbits
	.sectionflags	@""
	.align	4
.nv.constant0._Z10hello_cudav:
	.zero		896


//--------------------- SYMBOLS --------------------------

	.type		.nv.reservedSmem.offset0,@object
	.size		.nv.reservedSmem.offset0,0x4
	.type		vprintf,@function
